//
// Generated by NVIDIA NVVM Compiler
//
// Compiler Build ID: CL-36424714
// Cuda compilation tools, release 13.0, V13.0.88
// Based on NVVM 20.0.0
//

.version 9.0
.target sm_100
.address_size 64

	// .globl	_Z5hellov
.extern .func  (.param .b32 func_retval0) vprintf
(
	.param .b64 vprintf_param_0,
	.param .b64 vprintf_param_1
)
;
.global .align 1 .b8 $str[31] = {72, 101, 108, 108, 111, 32, 102, 114, 111, 109, 32, 116, 104, 114, 101, 97, 100, 32, 40, 37, 100, 44, 37, 100, 44, 37, 100, 41, 33, 10};

.visible .entry _Z5hellov()
{
	.local .align 8 .b8 	__local_depot0[16];
	.reg .b64 	%SP;
	.reg .b64 	%SPL;
	.reg .b32 	%r<6>;
	.reg .b64 	%rd<5>;

	mov.u64 	%SPL, __local_depot0;
	cvta.local.u64 	%SP, %SPL;
	add.u64 	%rd1, %SP, 0;
	add.u64 	%rd2, %SPL, 0;
	mov.u32 	%r1, %tid.x;
	mov.u32 	%r2, %tid.y;
	mov.u32 	%r3, %tid.z;
	st.local.v2.u32 	[%rd2], {%r1, %r2};
	st.local.u32 	[%rd2+8], %r3;
	mov.u64 	%rd3, $str;
	cvta.global.u64 	%rd4, %rd3;
	{ // callseq 0, 0
	.param .b64 param0;
	st.param.b64 	[param0], %rd4;
	.param .b64 param1;
	st.param.b64 	[param1], %rd1;
	.param .b32 retval0;
	call.uni (retval0), 
	vprintf, 
	(
	param0, 
	param1
	);
	ld.param.b32 	%r4, [retval0];
	} // callseq 0
	ret;

}


// ===== COMPILED SASS (sm_100) =====

	.target	sm_100

	.elftype	@"ET_EXEC"


//--------------------- .note.nv.tkinfo           --------------------------
	.section	.note.nv.tkinfo,"",@"SHT_NOTE"
	.sectionflags	@"SHF_NOTE_NV_TKINFO"
	.tkinfo
        /*0018*/ 	.word	0x00000002
        /*0030*/ 	.string	""
        /*0030*/ 	.string	"ptxas"
        /*0030*/ 	.string	"Cuda compilation tools, release 13.0, V13.0.88"
        /*0030*/ 	.string	"Build cuda_13.0.r13.0/compiler.36424714_0"
        /*0030*/ 	.string	"-arch sm_100 -m 64 "



//--------------------- .note.nv.cuinfo           --------------------------
	.section	.note.nv.cuinfo,"",@"SHT_NOTE"
	.sectionflags	@"SHF_NOTE_NV_CUINFO"
        /*0018*/ 	.short	0x0002
        /*001a*/ 	.short	0x0064
        /*001c*/ 	.short	0x0082
	.zero		2


//--------------------- .nv.info                  --------------------------
	.section	.nv.info,"",@"SHT_CUDA_INFO"
	.align	4


	//----- nvinfo : EIATTR_REGCOUNT
	.align		4
        /*0000*/ 	.byte	0x04, 0x2f
        /*0002*/ 	.short	(.L_2 - .L_1)
	.align		4
.L_1:
        /*0004*/ 	.word	index@(_Z5hellov)
        /*0008*/ 	.word	0x00000018


	//----- nvinfo : EIATTR_FRAME_SIZE
	.align		4
.L_2:
        /*000c*/ 	.byte	0x04, 0x11
        /*000e*/ 	.short	(.L_4 - .L_3)
	.align		4
.L_3:
        /*0010*/ 	.word	index@(_Z5hellov)
        /*0014*/ 	.word	0x00000010


	//----- nvinfo : EIATTR_MIN_STACK_SIZE
	.align		4
.L_4:
        /*0018*/ 	.byte	0x04, 0x12
        /*001a*/ 	.short	(.L_6 - .L_5)
	.align		4
.L_5:
        /*001c*/ 	.word	index@(_Z5hellov)
        /*0020*/ 	.word	0x00000010
.L_6:


//--------------------- .nv.compat                --------------------------
	.section	.nv.compat,"",@"SHT_CUDA_COMPAT_INFO"
	.align	4
        /*0000*/ 	.byte	0x02, 0x09, 0x00, 0x00, 0x02, 0x02, 0x01, 0x00, 0x02, 0x05, 0x05, 0x00, 0x03, 0x07, 0x01, 0x01
        /*0010*/ 	.byte	0x02, 0x03, 0x00, 0x00, 0x02, 0x06, 0x01, 0x00, 0x04, 0x0b, 0x08, 0x00, 0x09, 0x00, 0x00, 0x00
        /*0020*/ 	.byte	0x00, 0x00, 0x00, 0x00


//--------------------- .nv.info._Z5hellov        --------------------------
	.section	.nv.info._Z5hellov,"",@"SHT_CUDA_INFO"
	.sectionflags	@""
	.align	4


	//----- nvinfo : EIATTR_CUDA_API_VERSION
	.align		4
        /*0000*/ 	.byte	0x04, 0x37
        /*0002*/ 	.short	(.L_8 - .L_7)
.L_7:
        /*0004*/ 	.word	0x00000082


	//----- nvinfo : EIATTR_SPARSE_MMA_MASK
	.align		4
.L_8:
        /*0008*/ 	.byte	0x03, 0x50
        /*000a*/ 	.short	0x0000


	//----- nvinfo : EIATTR_MAXREG_COUNT
	.align		4
        /*000c*/ 	.byte	0x03, 0x1b
        /*000e*/ 	.short	0x00ff


	//----- nvinfo : EIATTR_EXTERNS
	.align		4
        /*0010*/ 	.byte	0x04, 0x0f
        /*0012*/ 	.short	(.L_10 - .L_9)


	//   ....[0]....
	.align		4
.L_9:
        /*0014*/ 	.word	index@(vprintf)


	//----- nvinfo : EIATTR_MERCURY_ISA_VERSION
	.align		4
.L_10:
        /*0018*/ 	.byte	0x03, 0x5f
        /*001a*/ 	.short	0x0101


	//----- nvinfo : EIATTR_VRC_CTA_INIT_COUNT
	.align		4
        /*001c*/ 	.byte	0x02, 0x4a
	.zero		1
	.zero		1


	//----- nvinfo : EIATTR_SYSCALL_OFFSETS
	.align		4
        /*0020*/ 	.byte	0x04, 0x46
        /*0022*/ 	.short	(.L_12 - .L_11)


	//   ....[0]....
.L_11:
        /*0024*/ 	.word	0x00000110


	//----- nvinfo : EIATTR_EXIT_INSTR_OFFSETS
	.align		4
.L_12:
        /*0028*/ 	.byte	0x04, 0x1c
        /*002a*/ 	.short	(.L_14 - .L_13)


	//   ....[0]....
.L_13:
        /*002c*/ 	.word	0x00000120


	//----- nvinfo : EIATTR_SW_WAR
	.align		4
.L_14:
        /*0030*/ 	.byte	0x04, 0x36
        /*0032*/ 	.short	(.L_16 - .L_15)
.L_15:
        /*0034*/ 	.word	0x00000008
.L_16:


//--------------------- .nv.callgraph             --------------------------
	.section	.nv.callgraph,"",@"SHT_CUDA_CALLGRAPH"
	.align	4
	.sectionentsize	8
	.align		4
        /*0000*/ 	.word	0x00000000
	.align		4
        /*0004*/ 	.word	0xffffffff
	.align		4
        /*0008*/ 	.word	index@(_Z5hellov)
	.align		4
        /*000c*/ 	.word	index@(vprintf)
	.align		4
        /*0010*/ 	.word	0x00000000
	.align		4
        /*0014*/ 	.word	0xfffffffe
	.align		4
        /*0018*/ 	.word	0x00000000
	.align		4
        /*001c*/ 	.word	0xfffffffd
	.align		4
        /*0020*/ 	.word	0x00000000
	.align		4
        /*0024*/ 	.word	0xfffffffc


//--------------------- .nv.constant4             --------------------------
	.section	.nv.constant4,"a",@progbits
	.align	8
	.align		8
.nv.constant4:
        /*0000*/ 	.dword	vprintf
	.align		8
        /*0008*/ 	.dword	$str


//--------------------- .text._Z5hellov           --------------------------
	.section	.text._Z5hellov,"ax",@progbits
	.align	128
        .global         _Z5hellov
        .type           _Z5hellov,@function
        .size           _Z5hellov,(.L_x_2 - _Z5hellov)
        .other          _Z5hellov,@"STO_CUDA_ENTRY STV_DEFAULT"
_Z5hellov:
.text._Z5hellov:
[----:B------:R-:W0:Y:S01]  /*0000*/  LDC R1, c[0x0][0x37c] ;  /* 0x0000df00ff017b82 */ /* 0x000e220000000800 */
[----:B------:R-:W1:Y:S01]  /*0010*/  S2R R8, SR_TID.X ;  /* 0x0000000000087919 */ /* 0x000e620000002100 */
[----:B0-----:R-:W-:Y:S01]  /*0020*/  VIADD R1, R1, 0xfffffff0 ;  /* 0xfffffff001017836 */ /* 0x001fe20000000000 */
[----:B------:R-:W-:Y:S01]  /*0030*/  MOV R0, 0x0 ;  /* 0x0000000000007802 */ /* 0x000fe20000000f00 */
[----:B------:R-:W0:Y:S01]  /*0040*/  LDCU UR4, c[0x0][0x2f8] ;  /* 0x00005f00ff0477ac */ /* 0x000e220008000800 */
[----:B------:R-:W1:Y:S03]  /*0050*/  S2R R9, SR_TID.Y ;  /* 0x0000000000097919 */ /* 0x000e660000002200 */
[----:B------:R2:W3:Y:S01]  /*0060*/  LDC.64 R2, c[0x4][R0] ;  /* 0x0100000000027b82 */ /* 0x0004e20000000a00 */
[----:B------:R-:W4:Y:S01]  /*0070*/  LDCU.64 UR6, c[0x4][0x8] ;  /* 0x01000100ff0677ac */ /* 0x000f220008000a00 */
[----:B------:R-:W5:Y:S01]  /*0080*/  S2R R10, SR_TID.Z ;  /* 0x00000000000a7919 */ /* 0x000f620000002300 */
[----:B------:R-:W2:Y:S01]  /*0090*/  LDCU UR5, c[0x0][0x2fc] ;  /* 0x00005f80ff0577ac */ /* 0x000ea20008000800 */
[----:B0-----:R-:W-:Y:S01]  /*00a0*/  IADD3 R6, P0, PT, R1, UR4, RZ ;  /* 0x0000000401067c10 */ /* 0x001fe2000ff1e0ff */
[----:B----4-:R-:W-:Y:S01]  /*00b0*/  IMAD.U32 R4, RZ, RZ, UR6 ;  /* 0x00000006ff047e24 */ /* 0x010fe2000f8e00ff */
[----:B------:R-:W-:-:S03]  /*00c0*/  MOV R5, UR7 ;  /* 0x0000000700057c02 */ /* 0x000fc60008000f00 */
[----:B--2---:R-:W-:Y:S01]  /*00d0*/  IMAD.X R7, RZ, RZ, UR5, P0 ;  /* 0x00000005ff077e24 */ /* 0x004fe200080e06ff */
[----:B-1----:R0:W-:Y:S04]  /*00e0*/  STL.64 [R1], R8 ;  /* 0x0000000801007387 */ /* 0x0021e80000100a00 */
[----:B-----5:R0:W-:Y:S03]  /*00f0*/  STL [R1+0x8], R10 ;  /* 0x0000080a01007387 */ /* 0x0201e60000100800 */
[----:B------:R-:W-:-:S07]  /*0100*/  LEPC R20, `(.L_x_0) ;  /* 0x000000001014794e */ /* 0x000fce0000000000 */
[----:B0--3--:R-:W-:Y:S05]  /*0110*/  CALL.ABS.NOINC R2 ;  /* 0x0000000002007343 */ /* 0x009fea0003c00000 */
.L_x_0:
[----:B------:R-:W-:Y:S05]  /*0120*/  EXIT ;  /* 0x000000000000794d */ /* 0x000fea0003800000 */
.L_x_1:
[----:B------:R-:W-:-:S00]  /*0130*/  BRA `(.L_x_1) ;  /* 0xfffffffc00fc7947 */ /* 0x000fc0000383ffff */
[----:B------:R-:W-:-:S00]  /*0140*/  NOP ;  /* 0x0000000000007918 */ /* 0x000fc00000000000 */
        /* <DEDUP_REMOVED lines=11> */
.L_x_2:


//--------------------- .nv.global.init           --------------------------
	.section	.nv.global.init,"aw",@progbits
.nv.global.init:
	.type		$str,@object
	.size		$str,(.L_0 - $str)
$str:
        /*0000*/ 	.byte	0x48, 0x65, 0x6c, 0x6c, 0x6f, 0x20, 0x66, 0x72, 0x6f, 0x6d, 0x20, 0x74, 0x68, 0x72, 0x65, 0x61
        /*0010*/ 	.byte	0x64, 0x20, 0x28, 0x25, 0x64, 0x2c, 0x25, 0x64, 0x2c, 0x25, 0x64, 0x29, 0x21, 0x0a, 0x00
.L_0:


//--------------------- .nv.shared.reserved.0     --------------------------
	.section	.nv.shared.reserved.0,"aw",@nobits
	.weak		__nv_reservedSMEM_offset_0_alias
	.size		__nv_reservedSMEM_offset_0_alias, 0, 64
	.other		__nv_reservedSMEM_offset_0_alias,@"STO_CUDA_RESERVED_SHARED STV_DEFAULT"
__nv_reservedSMEM_offset_0_alias:
	.zero		0
	.zero		64


//--------------------- .nv.constant0._Z5hellov   --------------------------
	.section	.nv.constant0._Z5hellov,"a",@progbits
	.sectionflags	@""
	.align	4
.nv.constant0._Z5hellov:
	.zero		896


//--------------------- SYMBOLS --------------------------

	.type		.nv.reservedSmem.offset0,@object
	.size		.nv.reservedSmem.offset0,0x4
	.type		vprintf,@function
